	.headerflags	@"EF_CUDA_TEXMODE_UNIFIED EF_CUDA_64BIT_ADDRESS EF_CUDA_ACCELERATORS EF_CUDA_SM90 EF_CUDA_VIRTUAL_SM(EF_CUDA_SM90)"
	.elftype	@"ET_EXEC"


//--------------------- .nv.info                  --------------------------
	.section	.nv.info,"",@"SHT_CUDA_INFO"
	.align	4


	//----- nvinfo : EIATTR_REGCOUNT
	.align		4
        /*0000*/ 	.byte	0x04, 0x2f
        /*0002*/ 	.short	(.L_1 - .L_0)
	.align		4
.L_0:
        /*0004*/ 	.word	index@(triton_poi_fused__unsafe_index_add_convolution_mul_sigmoid_sub_142)
        /*0008*/ 	.word	0x00000020


	//----- nvinfo : EIATTR_MIN_STACK_SIZE
	.align		4
.L_1:
        /*000c*/ 	.byte	0x04, 0x12
        /*000e*/ 	.short	(.L_3 - .L_2)
	.align		4
.L_2:
        /*0010*/ 	.word	index@(triton_poi_fused__unsafe_index_add_convolution_mul_sigmoid_sub_142)
        /*0014*/ 	.word	0x00000000


	//----- nvinfo : EIATTR_FRAME_SIZE
	.align		4
.L_3:
        /*0018*/ 	.byte	0x04, 0x11
        /*001a*/ 	.short	(.L_5 - .L_4)
	.align		4
.L_4:
        /*001c*/ 	.word	index@(triton_poi_fused__unsafe_index_add_convolution_mul_sigmoid_sub_142)
        /*0020*/ 	.word	0x00000000


	//----- nvinfo : EIATTR_MIN_STACK_SIZE
	.align		4
.L_5:
        /*0024*/ 	.byte	0x04, 0x12
        /*0026*/ 	.short	(.L_7 - .L_6)
	.align		4
.L_6:
        /*0028*/ 	.word	index@(triton_poi_fused__unsafe_index_add_convolution_mul_sigmoid_sub_142)
        /*002c*/ 	.word	0x00000000
.L_7:


//--------------------- .nv.info.triton_poi_fused__unsafe_index_add_convolution_mul_sigmoid_sub_142 --------------------------
	.section	.nv.info.triton_poi_fused__unsafe_index_add_convolution_mul_sigmoid_sub_142,"",@"SHT_CUDA_INFO"
	.sectionflags	@""
	.align	4


	//----- nvinfo : EIATTR_CUDA_API_VERSION
	.align		4
        /*0000*/ 	.byte	0x04, 0x37
        /*0002*/ 	.short	(.L_9 - .L_8)
.L_8:
        /*0004*/ 	.word	0x0000007c


	//----- nvinfo : EIATTR_KPARAM_INFO
	.align		4
.L_9:
        /*0008*/ 	.byte	0x04, 0x17
        /*000a*/ 	.short	(.L_11 - .L_10)
.L_10:
        /*000c*/ 	.word	0x00000000
        /*0010*/ 	.short	0x0009
        /*0012*/ 	.short	0x0048
        /*0014*/ 	.byte	0x00, 0xf0, 0x11, 0x00


	//----- nvinfo : EIATTR_KPARAM_INFO
	.align		4
.L_11:
        /*0018*/ 	.byte	0x04, 0x17
        /*001a*/ 	.short	(.L_13 - .L_12)
.L_12:
        /*001c*/ 	.word	0x00000000
        /*0020*/ 	.short	0x0008
        /*0022*/ 	.short	0x0040
        /*0024*/ 	.byte	0x00, 0xf4, 0x21, 0x00


	//----- nvinfo : EIATTR_KPARAM_INFO
	.align		4
.L_13:
        /*0028*/ 	.byte	0x04, 0x17
        /*002a*/ 	.short	(.L_15 - .L_14)
.L_14:
        /*002c*/ 	.word	0x00000000
        /*0030*/ 	.short	0x0007
        /*0032*/ 	.short	0x0038
        /*0034*/ 	.byte	0x00, 0xf4, 0x21, 0x00


	//----- nvinfo : EIATTR_KPARAM_INFO
	.align		4
.L_15:
        /*0038*/ 	.byte	0x04, 0x17
        /*003a*/ 	.short	(.L_17 - .L_16)
.L_16:
        /*003c*/ 	.word	0x00000000
        /*0040*/ 	.short	0x0006
        /*0042*/ 	.short	0x0030
        /*0044*/ 	.byte	0x00, 0xf4, 0x21, 0x00


	//----- nvinfo : EIATTR_KPARAM_INFO
	.align		4
.L_17:
        /*0048*/ 	.byte	0x04, 0x17
        /*004a*/ 	.short	(.L_19 - .L_18)
.L_18:
        /*004c*/ 	.word	0x00000000
        /*0050*/ 	.short	0x0005
        /*0052*/ 	.short	0x0028
        /*0054*/ 	.byte	0x00, 0xf4, 0x21, 0x00


	//----- nvinfo : EIATTR_KPARAM_INFO
	.align		4
.L_19:
        /*0058*/ 	.byte	0x04, 0x17
        /*005a*/ 	.short	(.L_21 - .L_20)
.L_20:
        /*005c*/ 	.word	0x00000000
        /*0060*/ 	.short	0x0004
        /*0062*/ 	.short	0x0020
        /*0064*/ 	.byte	0x00, 0xf4, 0x21, 0x00


	//----- nvinfo : EIATTR_KPARAM_INFO
	.align		4
.L_21:
        /*0068*/ 	.byte	0x04, 0x17
        /*006a*/ 	.short	(.L_23 - .L_22)
.L_22:
        /*006c*/ 	.word	0x00000000
        /*0070*/ 	.short	0x0003
        /*0072*/ 	.short	0x0018
        /*0074*/ 	.byte	0x00, 0xf4, 0x21, 0x00


	//----- nvinfo : EIATTR_KPARAM_INFO
	.align		4
.L_23:
        /*0078*/ 	.byte	0x04, 0x17
        /*007a*/ 	.short	(.L_25 - .L_24)
.L_24:
        /*007c*/ 	.word	0x00000000
        /*0080*/ 	.short	0x0002
        /*0082*/ 	.short	0x0010
        /*0084*/ 	.byte	0x00, 0xf4, 0x21, 0x00


	//----- nvinfo : EIATTR_KPARAM_INFO
	.align		4
.L_25:
        /*0088*/ 	.byte	0x04, 0x17
        /*008a*/ 	.short	(.L_27 - .L_26)
.L_26:
        /*008c*/ 	.word	0x00000000
        /*0090*/ 	.short	0x0001
        /*0092*/ 	.short	0x0008
        /*0094*/ 	.byte	0x00, 0xf4, 0x21, 0x00


	//----- nvinfo : EIATTR_KPARAM_INFO
	.align		4
.L_27:
        /*0098*/ 	.byte	0x04, 0x17
        /*009a*/ 	.short	(.L_29 - .L_28)
.L_28:
        /*009c*/ 	.word	0x00000000
        /*00a0*/ 	.short	0x0000
        /*00a2*/ 	.short	0x0000
        /*00a4*/ 	.byte	0x00, 0xf4, 0x21, 0x00


	//----- nvinfo : EIATTR_SPARSE_MMA_MASK
	.align		4
.L_29:
        /*00a8*/ 	.byte	0x03, 0x50
        /*00aa*/ 	.short	0x0000


	//----- nvinfo : EIATTR_MAXREG_COUNT
	.align		4
        /*00ac*/ 	.byte	0x03, 0x1b
        /*00ae*/ 	.short	0x00ff


	//----- nvinfo : EIATTR_EXIT_INSTR_OFFSETS
	.align		4
        /*00b0*/ 	.byte	0x04, 0x1c
        /*00b2*/ 	.short	(.L_31 - .L_30)


	//   ....[0]....
.L_30:
        /*00b4*/ 	.word	0x000009d0


	//----- nvinfo : EIATTR_REQNTID
	.align		4
.L_31:
        /*00b8*/ 	.byte	0x04, 0x10
        /*00ba*/ 	.short	(.L_33 - .L_32)
.L_32:
        /*00bc*/ 	.word	0x00000080
        /*00c0*/ 	.word	0x00000001
        /*00c4*/ 	.word	0x00000001


	//----- nvinfo : EIATTR_CBANK_PARAM_SIZE
	.align		4
.L_33:
        /*00c8*/ 	.byte	0x03, 0x19
        /*00ca*/ 	.short	0x004c


	//----- nvinfo : EIATTR_PARAM_CBANK
	.align		4
        /*00cc*/ 	.byte	0x04, 0x0a
        /*00ce*/ 	.short	(.L_35 - .L_34)
	.align		4
.L_34:
        /*00d0*/ 	.word	index@(.nv.constant0.triton_poi_fused__unsafe_index_add_convolution_mul_sigmoid_sub_142)
        /*00d4*/ 	.short	0x0210
        /*00d6*/ 	.short	0x004c


	//----- nvinfo : EIATTR_SW_WAR
	.align		4
.L_35:
        /*00d8*/ 	.byte	0x04, 0x36
        /*00da*/ 	.short	(.L_37 - .L_36)
.L_36:
        /*00dc*/ 	.word	0x00000008
.L_37:


//--------------------- .nv.callgraph             --------------------------
	.section	.nv.callgraph,"",@"SHT_CUDA_CALLGRAPH"
	.align	4
	.sectionentsize	8
	.align		4
        /*0000*/ 	.word	0x00000000
	.align		4
        /*0004*/ 	.word	0xffffffff
	.align		4
        /*0008*/ 	.word	0x00000000
	.align		4
        /*000c*/ 	.word	0xfffffffe
	.align		4
        /*0010*/ 	.word	0x00000000
	.align		4
        /*0014*/ 	.word	0xfffffffd
	.align		4
        /*0018*/ 	.word	0x00000000
	.align		4
        /*001c*/ 	.word	0xfffffffc


//--------------------- .text.triton_poi_fused__unsafe_index_add_convolution_mul_sigmoid_sub_142 --------------------------
	.section	.text.triton_poi_fused__unsafe_index_add_convolution_mul_sigmoid_sub_142,"ax",@progbits
	.align	128
        .global         triton_poi_fused__unsafe_index_add_convolution_mul_sigmoid_sub_142
        .type           triton_poi_fused__unsafe_index_add_convolution_mul_sigmoid_sub_142,@function
        .size           triton_poi_fused__unsafe_index_add_convolution_mul_sigmoid_sub_142,(.L_x_1 - triton_poi_fused__unsafe_index_add_convolution_mul_sigmoid_sub_142)
        .other          triton_poi_fused__unsafe_index_add_convolution_mul_sigmoid_sub_142,@"STO_CUDA_ENTRY STV_DEFAULT"
triton_poi_fused__unsafe_index_add_convolution_mul_sigmoid_sub_142:
.text.triton_poi_fused__unsafe_index_add_convolution_mul_sigmoid_sub_142:
[----:B------:R-:W-:Y:S01]  /*0000*/  LDC R1, c[0x0][0x28] ;  /* 0x00000a00ff017b82 */ /* 0x000fe20000000800 */
[----:B------:R-:W1:Y:S07]  /*0010*/  S2R R0, SR_TID.X ;  /* 0x0000000000007919 */ /* 0x000e6e0000002100 */
[----:B------:R-:W2:Y:S01]  /*0020*/  LDC.64 R16, c[0x0][0x218] ;  /* 0x00008600ff107b82 */ /* 0x000ea20000000a00 */
[----:B------:R-:W-:Y:S01]  /*0030*/  ULDC.64 UR4, c[0x0][0x208] ;  /* 0x0000820000047ab9 */ /* 0x000fe20000000a00 */
[----:B------:R-:W-:Y:S01]  /*0040*/  ULDC.64 UR6, c[0x0][0x228] ;  /* 0x00008a0000067ab9 */ /* 0x000fe20000000a00 */
[----:B------:R-:W3:Y:S05]  /*0050*/  S2R R3, SR_CTAID.X ;  /* 0x0000000000037919 */ /* 0x000eea0000002500 */
[----:B------:R-:W4:Y:S08]  /*0060*/  LDC.64 R12, c[0x0][0x220] ;  /* 0x00008800ff0c7b82 */ /* 0x000f300000000a00 */
[----:B------:R-:W5:Y:S01]  /*0070*/  LDC.64 R8, c[0x0][0x238] ;  /* 0x00008e00ff087b82 */ /* 0x000f620000000a00 */
[----:B-1----:R-:W-:-:S05]  /*0080*/  IMAD.SHL.U32 R0, R0, 0x2, RZ ;  /* 0x0000000200007824 */ /* 0x002fca00078e00ff */
[----:B------:R-:W-:-:S05]  /*0090*/  LOP3.LUT R0, R0, 0xfe, RZ, 0xc0, !PT ;  /* 0x000000fe00007812 */ /* 0x000fca00078ec0ff */
[----:B---3--:R-:W-:-:S05]  /*00a0*/  IMAD R0, R3, 0x100, R0 ;  /* 0x0000010003007824 */ /* 0x008fca00078e0200 */
[----:B------:R-:W-:-:S04]  /*00b0*/  SHF.R.S32.HI R5, RZ, 0x1f, R0 ;  /* 0x0000001fff057819 */ /* 0x000fc80000011400 */
[----:B------:R-:W-:-:S04]  /*00c0*/  LEA.HI R6, R5, R0, RZ, 0x6 ;  /* 0x0000000005067211 */ /* 0x000fc800078f30ff */
[----:B------:R-:W-:-:S04]  /*00d0*/  SHF.R.S32.HI R2, RZ, 0x6, R6 ;  /* 0x00000006ff027819 */ /* 0x000fc80000011406 */
[----:B------:R-:W-:-:S04]  /*00e0*/  LEA.HI R4, R2, R2, RZ, 0x6 ;  /* 0x0000000202047211 */ /* 0x000fc800078f30ff */
[----:B------:R-:W-:Y:S02]  /*00f0*/  LOP3.LUT R7, R4, 0xffffffc0, RZ, 0xc0, !PT ;  /* 0xffffffc004077812 */ /* 0x000fe400078ec0ff */
[----:B------:R-:W1:Y:S02]  /*0100*/  LDC.64 R4, c[0x0][0x248] ;  /* 0x00009200ff047b82 */ /* 0x000e640000000a00 */
[----:B------:R-:W-:Y:S02]  /*0110*/  IADD3 R2, R2, -R7, RZ ;  /* 0x8000000702027210 */ /* 0x000fe40007ffe0ff */
[----:B------:R-:W-:-:S03]  /*0120*/  LOP3.LUT R7, R6, 0xffffffc0, RZ, 0xc0, !PT ;  /* 0xffffffc006077812 */ /* 0x000fc600078ec0ff */
[----:B--2---:R-:W-:-:S06]  /*0130*/  IMAD.WIDE R16, R2, 0x8, R16 ;  /* 0x0000000802107825 */ /* 0x004fcc00078e0210 */
[----:B------:R-:W2:Y:S01]  /*0140*/  LDG.E.EL.64 R16, desc[UR4][R16.64] ;  /* 0x0000000410107981 */ /* 0x000ea2000c2e1b00 */
[----:B------:R-:W-:-:S04]  /*0150*/  IMAD.IADD R6, R0, 0x1, -R7 ;  /* 0x0000000100067824 */ /* 0x000fc800078e0a07 */
[----:B----4-:R-:W-:-:S04]  /*0160*/  IMAD.WIDE R12, R6, 0x8, R12 ;  /* 0x00000008060c7825 */ /* 0x010fc800078e020c */
[----:B-1----:R-:W-:Y:S02]  /*0170*/  IMAD.WIDE R4, R2, 0x8, R4 ;  /* 0x0000000802047825 */ /* 0x002fe400078e0204 */
[----:B------:R-:W3:Y:S04]  /*0180*/  LDG.E.EL.128 R12, desc[UR4][R12.64] ;  /* 0x000000040c0c7981 */ /* 0x000ee8000c2e1d00 */
[----:B------:R-:W4:Y:S01]  /*0190*/  LDG.E.EL.64 R4, desc[UR4][R4.64] ;  /* 0x0000000404047981 */ /* 0x000f22000c2e1b00 */
[----:B-----5:R-:W-:-:S06]  /*01a0*/  IMAD.WIDE R8, R6, 0x8, R8 ;  /* 0x0000000806087825 */ /* 0x020fcc00078e0208 */
[----:B------:R-:W5:Y:S01]  /*01b0*/  LDG.E.EL.128 R8, desc[UR4][R8.64] ;  /* 0x0000000408087981 */ /* 0x000f62000c2e1d00 */
[----:B------:R-:W-:-:S04]  /*01c0*/  SHF.R.S32.HI R3, RZ, 0x17, R3 ;  /* 0x00000017ff037819 */ /* 0x000fc80000011403 */
[----:B------:R-:W-:Y:S02]  /*01d0*/  SGXT R3, R3, 0x1 ;  /* 0x000000010303781a */ /* 0x000fe40000000200 */
[----:B--2---:R-:W-:-:S04]  /*01e0*/  SHF.R.U32.HI R7, RZ, 0x1d, R17 ;  /* 0x0000001dff077819 */ /* 0x004fc80000011611 */
[----:B------:R-:W-:-:S04]  /*01f0*/  LOP3.LUT R7, R7, 0x4, RZ, 0xc0, !PT ;  /* 0x0000000407077812 */ /* 0x000fc800078ec0ff */
[----:B------:R-:W-:Y:S02]  /*0200*/  IADD3 R18, P0, R16, R7, RZ ;  /* 0x0000000710127210 */ /* 0x000fe40007f1e0ff */
[----:B---3--:R-:W-:-:S03]  /*0210*/  LEA R19, P1, R14, UR6, 0x2 ;  /* 0x000000060e137c11 */ /* 0x008fc6000f8210ff */
[----:B------:R-:W-:Y:S01]  /*0220*/  IMAD.X R17, RZ, RZ, R17, P0 ;  /* 0x000000ffff117224 */ /* 0x000fe200000e0611 */
[C---:B------:R-:W-:Y:S02]  /*0230*/  LEA R22, P0, R12.reuse, UR6, 0x2 ;  /* 0x000000060c167c11 */ /* 0x040fe4000f8010ff */
[----:B------:R-:W-:Y:S02]  /*0240*/  SHF.R.U32.HI R25, RZ, 0x1b, R13 ;  /* 0x0000001bff197819 */ /* 0x000fe4000001160d */
[----:B----4-:R-:W-:Y:S02]  /*0250*/  SHF.R.U32.HI R16, RZ, 0x1d, R5 ;  /* 0x0000001dff107819 */ /* 0x010fe40000011605 */
[----:B------:R-:W-:Y:S02]  /*0260*/  LEA.HI.X R12, R12, UR7, R13, 0x2, P0 ;  /* 0x000000070c0c7c11 */ /* 0x000fe400080f140d */
[----:B------:R-:W-:Y:S02]  /*0270*/  SHF.R.U32.HI R20, RZ, 0x1b, R15 ;  /* 0x0000001bff147819 */ /* 0x000fe4000001160f */
[----:B------:R-:W-:-:S02]  /*0280*/  LOP3.LUT R13, R16, 0x4, RZ, 0xc0, !PT ;  /* 0x00000004100d7812 */ /* 0x000fc400078ec0ff */
[----:B------:R-:W-:Y:S02]  /*0290*/  LEA.HI.X R7, R14, UR7, R15, 0x2, P1 ;  /* 0x000000070e077c11 */ /* 0x000fe400088f140f */
[----:B------:R-:W-:Y:S02]  /*02a0*/  LOP3.LUT R14, R20, 0x10, RZ, 0xc0, !PT ;  /* 0x00000010140e7812 */ /* 0x000fe400078ec0ff */
[----:B------:R-:W-:Y:S02]  /*02b0*/  LOP3.LUT R25, R25, 0x10, RZ, 0xc0, !PT ;  /* 0x0000001019197812 */ /* 0x000fe400078ec0ff */
[----:B------:R-:W-:Y:S02]  /*02c0*/  IADD3 R20, P2, R4, R13, RZ ;  /* 0x0000000d04147210 */ /* 0x000fe40007f5e0ff */
[----:B------:R-:W-:Y:S02]  /*02d0*/  IADD3 R19, P1, R14, R19, RZ ;  /* 0x000000130e137210 */ /* 0x000fe40007f3e0ff */
[----:B------:R-:W-:-:S02]  /*02e0*/  IADD3 R25, P0, R25, R22, RZ ;  /* 0x0000001619197210 */ /* 0x000fc40007f1e0ff */
[----:B------:R-:W-:Y:S01]  /*02f0*/  IADD3.X R13, RZ, R5, RZ, P2, !PT ;  /* 0x00000005ff0d7210 */ /* 0x000fe200017fe4ff */
[----:B------:R-:W-:Y:S01]  /*0300*/  IMAD.X R7, RZ, RZ, R7, P1 ;  /* 0x000000ffff077224 */ /* 0x000fe200008e0607 */
[C---:B------:R-:W-:Y:S01]  /*0310*/  SHF.L.U64.HI R4, R18.reuse, 0x4, R17 ;  /* 0x0000000412047819 */ /* 0x040fe20000010211 */
[----:B------:R-:W-:Y:S01]  /*0320*/  IMAD.X R12, RZ, RZ, R12, P0 ;  /* 0x000000ffff0c7224 */ /* 0x000fe200000e060c */
[----:B------:R-:W-:Y:S02]  /*0330*/  LEA.HI R5, R3, R0, RZ, 0xc ;  /* 0x0000000003057211 */ /* 0x000fe400078f60ff */
[----:B------:R-:W-:Y:S02]  /*0340*/  SHF.L.U32 R18, R18, 0x4, RZ ;  /* 0x0000000412127819 */ /* 0x000fe400000006ff */
[----:B------:R-:W-:Y:S02]  /*0350*/  SHF.L.U64.HI R3, R20, 0x4, R13 ;  /* 0x0000000414037819 */ /* 0x000fe4000001020d */
[----:B------:R-:W-:-:S02]  /*0360*/  IADD3 R14, P1, R19, R18, RZ ;  /* 0x00000012130e7210 */ /* 0x000fc40007f3e0ff */
[----:B------:R-:W-:Y:S02]  /*0370*/  SHF.R.S32.HI R5, RZ, 0xc, R5 ;  /* 0x0000000cff057819 */ /* 0x000fe40000011405 */
[----:B------:R-:W-:Y:S02]  /*0380*/  SHF.L.U32 R20, R20, 0x4, RZ ;  /* 0x0000000414147819 */ /* 0x000fe400000006ff */
[----:B------:R-:W-:Y:S01]  /*0390*/  IADD3 R16, P0, R18, R25, RZ ;  /* 0x0000001912107210 */ /* 0x000fe20007f1e0ff */
[----:B------:R-:W-:Y:S01]  /*03a0*/  IMAD.SHL.U32 R5, R5, 0x10, RZ ;  /* 0x0000001005057824 */ /* 0x000fe200078e00ff */
[----:B------:R-:W-:Y:S02]  /*03b0*/  IADD3.X R15, R7, R4, RZ, P1, !PT ;  /* 0x00000004070f7210 */ /* 0x000fe40000ffe4ff */
[----:B-----5:R-:W-:Y:S01]  /*03c0*/  SHF.R.U32.HI R21, RZ, 0x1b, R9 ;  /* 0x0000001bff157819 */ /* 0x020fe20000011609 */
[----:B------:R-:W-:Y:S01]  /*03d0*/  IMAD.X R17, R4, 0x1, R12, P0 ;  /* 0x0000000104117824 */ /* 0x000fe200000e060c */
[----:B------:R-:W-:Y:S01]  /*03e0*/  IADD3 R24, P2, R20, R25, RZ ;  /* 0x0000001914187210 */ /* 0x000fe20007f5e0ff */
[----:B------:R-:W-:Y:S01]  /*03f0*/  IMAD.WIDE R14, R5, 0x4, R14 ;  /* 0x00000004050e7825 */ /* 0x000fe200078e020e */
[----:B------:R-:W-:-:S02]  /*0400*/  SHF.R.U32.HI R26, RZ, 0x1b, R11 ;  /* 0x0000001bff1a7819 */ /* 0x000fc4000001160b */
[----:B------:R-:W-:Y:S01]  /*0410*/  LEA R28, P0, R8, UR6, 0x2 ;  /* 0x00000006081c7c11 */ /* 0x000fe2000f8010ff */
[----:B------:R-:W-:Y:S01]  /*0420*/  IMAD.WIDE R16, R5, 0x4, R16 ;  /* 0x0000000405107825 */ /* 0x000fe200078e0210 */
[----:B------:R-:W-:Y:S01]  /*0430*/  LOP3.LUT R21, R21, 0x10, RZ, 0xc0, !PT ;  /* 0x0000001015157812 */ /* 0x000fe200078ec0ff */
[----:B------:R1:W2:Y:S01]  /*0440*/  LDG.E.EL R23, desc[UR4][R14.64] ;  /* 0x000000040e177981 */ /* 0x0002a2000c2e1900 */
[----:B------:R-:W-:Y:S02]  /*0450*/  IADD3.X R25, R3, R12, RZ, P2, !PT ;  /* 0x0000000c03197210 */ /* 0x000fe400017fe4ff */
[----:B------:R-:W3:Y:S01]  /*0460*/  LDC.64 R12, c[0x0][0x230] ;  /* 0x00008c00ff0c7b82 */ /* 0x000ee20000000a00 */
[----:B------:R-:W-:Y:S01]  /*0470*/  LEA R27, P2, R10, UR6, 0x2 ;  /* 0x000000060a1b7c11 */ /* 0x000fe2000f8410ff */
[----:B------:R4:W5:Y:S01]  /*0480*/  LDG.E.EL R22, desc[UR4][R16.64] ;  /* 0x0000000410167981 */ /* 0x000962000c2e1900 */
[----:B------:R-:W-:Y:S01]  /*0490*/  LOP3.LUT R26, R26, 0x10, RZ, 0xc0, !PT ;  /* 0x000000101a1a7812 */ /* 0x000fe200078ec0ff */
[----:B------:R-:W-:Y:S01]  /*04a0*/  IMAD.WIDE R24, R5, 0x4, R24 ;  /* 0x0000000405187825 */ /* 0x000fe200078e0218 */
[----:B------:R-:W-:-:S02]  /*04b0*/  LEA.HI.X R29, R8, UR7, R9, 0x2, P0 ;  /* 0x00000007081d7c11 */ /* 0x000fc400080f1409 */
[----:B------:R-:W-:Y:S01]  /*04c0*/  IADD3 R21, P1, R21, R28, RZ ;  /* 0x0000001c15157210 */ /* 0x000fe20007f3e0ff */
[----:B------:R-:W3:Y:S01]  /*04d0*/  LDC.64 R8, c[0x0][0x240] ;  /* 0x00009000ff087b82 */ /* 0x000ee20000000a00 */
[----:B------:R-:W-:Y:S01]  /*04e0*/  LEA.HI.X R11, R10, UR7, R11, 0x2, P2 ;  /* 0x000000070a0b7c11 */ /* 0x000fe200090f140b */
[----:B------:R-:W2:Y:S01]  /*04f0*/  LDG.E.EL R24, desc[UR4][R24.64] ;  /* 0x0000000418187981 */ /* 0x000ea2000c2e1900 */
[----:B-1----:R-:W-:Y:S01]  /*0500*/  IADD3 R15, P0, R26, R27, RZ ;  /* 0x0000001b1a0f7210 */ /* 0x002fe20007f1e0ff */
[----:B----4-:R-:W-:Y:S01]  /*0510*/  IMAD.X R17, RZ, RZ, R29, P1 ;  /* 0x000000ffff117224 */ /* 0x010fe200008e061d */
[----:B------:R-:W-:Y:S02]  /*0520*/  IADD3 R14, P1, R21, R18, RZ ;  /* 0x00000012150e7210 */ /* 0x000fe40007f3e0ff */
[----:B------:R-:W-:Y:S01]  /*0530*/  IADD3 R16, P4, R20, R21, RZ ;  /* 0x0000001514107210 */ /* 0x000fe20007f9e0ff */
[----:B------:R-:W1:Y:S01]  /*0540*/  LDC.64 R26, c[0x0][0x250] ;  /* 0x00009400ff1a7b82 */ /* 0x000e620000000a00 */
[----:B------:R-:W-:-:S02]  /*0550*/  IADD3 R10, P3, R20, R19, RZ ;  /* 0x00000013140a7210 */ /* 0x000fc40007f7e0ff */
[----:B------:R-:W-:Y:S02]  /*0560*/  IADD3 R18, P2, R15, R18, RZ ;  /* 0x000000120f127210 */ /* 0x000fe40007f5e0ff */
[----:B------:R-:W-:Y:S02]  /*0570*/  IADD3.X R21, RZ, R11, RZ, P0, !PT ;  /* 0x0000000bff157210 */ /* 0x000fe400007fe4ff */
[----:B------:R-:W-:Y:S01]  /*0580*/  IADD3 R20, P5, R20, R15, RZ ;  /* 0x0000000f14147210 */ /* 0x000fe20007fbe0ff */
[C---:B------:R-:W-:Y:S01]  /*0590*/  IMAD.X R11, R3.reuse, 0x1, R7, P3 ;  /* 0x00000001030b7824 */ /* 0x040fe200018e0607 */
[----:B------:R-:W-:Y:S01]  /*05a0*/  IADD3.X R15, R17, R4, RZ, P1, !PT ;  /* 0x00000004110f7210 */ /* 0x000fe20000ffe4ff */
[C---:B------:R-:W-:Y:S01]  /*05b0*/  IMAD.X R17, R3.reuse, 0x1, R17, P4 ;  /* 0x0000000103117824 */ /* 0x040fe200020e0611 */
[----:B------:R-:W-:Y:S01]  /*05c0*/  IADD3.X R19, R21, R4, RZ, P2, !PT ;  /* 0x0000000415137210 */ /* 0x000fe200017fe4ff */
[----:B------:R-:W-:Y:S01]  /*05d0*/  IMAD.X R21, R3, 0x1, R21, P5 ;  /* 0x0000000103157824 */ /* 0x000fe200028e0615 */
[----:B---3--:R-:W5:Y:S01]  /*05e0*/  LDG.E R13, desc[UR4][R12.64] ;  /* 0x000000040c0d7981 */ /* 0x008f62000c1e1900 */
[----:B------:R-:W-:-:S04]  /*05f0*/  IMAD.WIDE R14, R5, 0x4, R14 ;  /* 0x00000004050e7825 */ /* 0x000fc800078e020e */
[C---:B------:R-:W-:Y:S02]  /*0600*/  IMAD.WIDE R16, R5.reuse, 0x4, R16 ;  /* 0x0000000405107825 */ /* 0x040fe400078e0210 */
[----:B------:R-:W3:Y:S02]  /*0610*/  LDG.E.EL R14, desc[UR4][R14.64] ;  /* 0x000000040e0e7981 */ /* 0x000ee4000c2e1900 */
[C---:B------:R-:W-:Y:S02]  /*0620*/  IMAD.WIDE R10, R5.reuse, 0x4, R10 ;  /* 0x00000004050a7825 */ /* 0x040fe400078e020a */
[----:B------:R-:W4:Y:S02]  /*0630*/  LDG.E.EL R16, desc[UR4][R16.64] ;  /* 0x0000000410107981 */ /* 0x000f24000c2e1900 */
[C---:B------:R-:W-:Y:S02]  /*0640*/  IMAD.WIDE R18, R5.reuse, 0x4, R18 ;  /* 0x0000000405127825 */ /* 0x040fe400078e0212 */
[----:B------:R-:W4:Y:S02]  /*0650*/  LDG.E.EL R10, desc[UR4][R10.64] ;  /* 0x000000040a0a7981 */ /* 0x000f24000c2e1900 */
[----:B------:R-:W-:-:S02]  /*0660*/  IMAD.WIDE R20, R5, 0x4, R20 ;  /* 0x0000000405147825 */ /* 0x000fc400078e0214 */
[----:B------:R-:W4:Y:S02]  /*0670*/  LDG.E.EL R18, desc[UR4][R18.64] ;  /* 0x0000000412127981 */ /* 0x000f24000c2e1900 */
[----:B0-----:R-:W-:Y:S02]  /*0680*/  IMAD.WIDE R8, R6, 0x4, R8 ;  /* 0x0000000406087825 */ /* 0x001fe400078e0208 */
[----:B------:R-:W4:Y:S02]  /*0690*/  LDG.E.EL R20, desc[UR4][R20.64] ;  /* 0x0000000414147981 */ /* 0x000f24000c2e1900 */
[----:B-1----:R-:W-:Y:S02]  /*06a0*/  IMAD.WIDE R2, R2, 0x4, R26 ;  /* 0x0000000402027825 */ /* 0x002fe400078e021a */
[----:B------:R-:W4:Y:S04]  /*06b0*/  LDG.E.EL.64 R8, desc[UR4][R8.64] ;  /* 0x0000000408087981 */ /* 0x000f28000c2e1b00 */
[----:B------:R-:W4:Y:S01]  /*06c0*/  LDG.E.EL R2, desc[UR4][R2.64] ;  /* 0x0000000402027981 */ /* 0x000f22000c2e1900 */
[C---:B-----5:R-:W-:Y:S01]  /*06d0*/  FADD R5, R13.reuse, R22 ;  /* 0x000000160d057221 */ /* 0x060fe20000000000 */
[C---:B--2---:R-:W-:Y:S01]  /*06e0*/  FADD R7, R13.reuse, R24 ;  /* 0x000000180d077221 */ /* 0x044fe20000000000 */
[C---:B------:R-:W-:Y:S01]  /*06f0*/  FADD R4, R13.reuse, R23 ;  /* 0x000000170d047221 */ /* 0x040fe20000000000 */
[C---:B---3--:R-:W-:Y:S01]  /*0700*/  FADD R14, R13.reuse, R14 ;  /* 0x0000000e0d0e7221 */ /* 0x048fe20000000000 */
[C---:B----4-:R-:W-:Y:S01]  /*0710*/  FADD R16, R13.reuse, R16 ;  /* 0x000000100d107221 */ /* 0x050fe20000000000 */
[C---:B------:R-:W-:Y:S01]  /*0720*/  FADD R10, R13.reuse, R10 ;  /* 0x0000000a0d0a7221 */ /* 0x040fe20000000000 */
[----:B------:R-:W-:Y:S01]  /*0730*/  FADD R11, R13, R18 ;  /* 0x000000120d0b7221 */ /* 0x000fe20000000000 */
[----:B------:R-:W-:Y:S01]  /*0740*/  FADD R14, -R5, R14 ;  /* 0x0000000e050e7221 */ /* 0x000fe20000000100 */
[----:B------:R-:W-:Y:S01]  /*0750*/  FADD R13, R13, R20 ;  /* 0x000000140d0d7221 */ /* 0x000fe20000000000 */
[----:B------:R-:W-:Y:S01]  /*0760*/  FADD R16, -R7, R16 ;  /* 0x0000001007107221 */ /* 0x000fe20000000100 */
[----:B------:R-:W-:-:S02]  /*0770*/  FADD R11, -R4, R11 ;  /* 0x0000000b040b7221 */ /* 0x000fc40000000100 */
[----:B------:R-:W-:Y:S01]  /*0780*/  FADD R13, -R10, R13 ;  /* 0x0000000d0a0d7221 */ /* 0x000fe20000000100 */
[C---:B------:R-:W-:Y:S01]  /*0790*/  FFMA R5, R8.reuse, R14, R5 ;  /* 0x0000000e08057223 */ /* 0x040fe20000000005 */
[----:B------:R-:W-:Y:S01]  /*07a0*/  FFMA R16, R8, R16, R7 ;  /* 0x0000001008107223 */ /* 0x000fe20000000007 */
[C---:B------:R-:W-:Y:S01]  /*07b0*/  FFMA R11, R9.reuse, R11, R4 ;  /* 0x0000000b090b7223 */ /* 0x040fe20000000004 */
[----:B------:R-:W-:Y:S02]  /*07c0*/  FFMA R10, R9, R13, R10 ;  /* 0x0000000d090a7223 */ /* 0x000fe4000000000a */
[----:B------:R-:W-:Y:S02]  /*07d0*/  FADD R16, -R5, R16 ;  /* 0x0000001005107221 */ /* 0x000fe40000000100 */
[----:B------:R-:W-:Y:S02]  /*07e0*/  FADD R10, -R11, R10 ;  /* 0x0000000a0b0a7221 */ /* 0x000fe40000000100 */
[----:B------:R-:W-:-:S02]  /*07f0*/  FFMA R16, R2, R16, R5 ;  /* 0x0000001002107223 */ /* 0x000fc40000000005 */
[----:B------:R-:W-:Y:S02]  /*0800*/  FFMA R10, R2, R10, R11 ;  /* 0x0000000a020a7223 */ /* 0x000fe4000000000b */
[----:B------:R-:W-:Y:S02]  /*0810*/  FADD R16, RZ, -R16 ;  /* 0x80000010ff107221 */ /* 0x000fe40000000000 */
[----:B------:R-:W-:Y:S02]  /*0820*/  FADD R10, RZ, -R10 ;  /* 0x8000000aff0a7221 */ /* 0x000fe40000000000 */
[----:B------:R-:W-:Y:S02]  /*0830*/  FMUL R16, R16, 1.4426950216293334961 ;  /* 0x3fb8aa3b10107820 */ /* 0x000fe40000400000 */
[----:B------:R-:W-:-:S03]  /*0840*/  FMUL R10, R10, 1.4426950216293334961 ;  /* 0x3fb8aa3b0a0a7820 */ /* 0x000fc60000400000 */
[----:B------:R-:W-:Y:S02]  /*0850*/  FSETP.GEU.AND P0, PT, R16, -126, PT ;  /* 0xc2fc00001000780b */ /* 0x000fe40003f0e000 */
[----:B------:R-:W-:-:S11]  /*0860*/  FSETP.GEU.AND P1, PT, R10, -126, PT ;  /* 0xc2fc00000a00780b */ /* 0x000fd60003f2e000 */
[----:B------:R-:W-:Y:S02]  /*0870*/  @!P0 FMUL R16, R16, 0.5 ;  /* 0x3f00000010108820 */ /* 0x000fe40000400000 */
[----:B------:R-:W-:Y:S02]  /*0880*/  @!P1 FMUL R10, R10, 0.5 ;  /* 0x3f0000000a0a9820 */ /* 0x000fe40000400000 */
[----:B------:R-:W0:Y:S08]  /*0890*/  MUFU.EX2 R2, R16 ;  /* 0x0000001000027308 */ /* 0x000e300000000800 */
[----:B------:R-:W1:Y:S01]  /*08a0*/  MUFU.EX2 R3, R10 ;  /* 0x0000000a00037308 */ /* 0x000e620000000800 */
[----:B0-----:R-:W-:-:S04]  /*08b0*/  @!P0 FMUL R2, R2, R2 ;  /* 0x0000000202028220 */ /* 0x001fc80000400000 */
[----:B------:R-:W-:Y:S01]  /*08c0*/  FADD R4, R2, 1 ;  /* 0x3f80000002047421 */ /* 0x000fe20000000000 */
[----:B-1----:R-:W-:-:S04]  /*08d0*/  @!P1 FMUL R3, R3, R3 ;  /* 0x0000000303039220 */ /* 0x002fc80000400000 */
[----:B------:R-:W-:Y:S01]  /*08e0*/  FADD R5, R3, 1 ;  /* 0x3f80000003057421 */ /* 0x000fe20000000000 */
[----:B------:R-:W-:Y:S01]  /*08f0*/  FSETP.GT.AND P0, PT, R4, 8.50705917302346158658e+37, PT ;  /* 0x7e8000000400780b */ /* 0x000fe20003f04000 */
[----:B------:R-:W0:Y:S03]  /*0900*/  LDC.64 R2, c[0x0][0x210] ;  /* 0x00008400ff027b82 */ /* 0x000e260000000a00 */
[----:B------:R-:W-:Y:S01]  /*0910*/  FSETP.GT.AND P1, PT, R5, 8.50705917302346158658e+37, PT ;  /* 0x7e8000000500780b */ /* 0x000fe20003f24000 */
[----:B------:R-:W-:-:S08]  /*0920*/  HFMA2.MMA R8, -RZ, RZ, 1.625, 0 ;  /* 0x3e800000ff087435 */ /* 0x000fd000000001ff */
[----:B------:R-:W-:-:S04]  /*0930*/  @P0 FMUL R4, R4, 0.25 ;  /* 0x3e80000004040820 */ /* 0x000fc80000400000 */
[----:B------:R-:W-:Y:S02]  /*0940*/  @P1 FMUL R5, R5, 0.25 ;  /* 0x3e80000005051820 */ /* 0x000fe40000400000 */
[----:B------:R-:W1:Y:S08]  /*0950*/  MUFU.RCP R4, R4 ;  /* 0x0000000400047308 */ /* 0x000e700000001000 */
[----:B------:R-:W2:Y:S01]  /*0960*/  MUFU.RCP R5, R5 ;  /* 0x0000000500057308 */ /* 0x000ea20000001000 */
[----:B------:R-:W-:-:S02]  /*0970*/  FSEL R7, R8, 1, P0 ;  /* 0x3f80000008077808 */ /* 0x000fc40000000000 */
[----:B------:R-:W-:Y:S01]  /*0980*/  FSEL R8, R8, 1, P1 ;  /* 0x3f80000008087808 */ /* 0x000fe20000800000 */
[----:B0-----:R-:W-:-:S04]  /*0990*/  IMAD.WIDE R2, R0, 0x4, R2 ;  /* 0x0000000400027825 */ /* 0x001fc800078e0202 */
[----:B-1----:R-:W-:Y:S01]  /*09a0*/  FMUL R6, R4, R7 ;  /* 0x0000000704067220 */ /* 0x002fe20000400000 */
[----:B--2---:R-:W-:-:S05]  /*09b0*/  FMUL R7, R5, R8 ;  /* 0x0000000805077220 */ /* 0x004fca0000400000 */
[----:B------:R-:W-:Y:S01]  /*09c0*/  STG.E.64 desc[UR4][R2.64], R6 ;  /* 0x0000000602007986 */ /* 0x000fe2000c101b04 */
[----:B------:R-:W-:Y:S05]  /*09d0*/  EXIT ;  /* 0x000000000000794d */ /* 0x000fea0003800000 */
.L_x_0:
[----:B------:R-:W-:-:S00]  /*09e0*/  BRA `(.L_x_0) ;  /* 0xfffffffc00fc7947 */ /* 0x000fc0000383ffff */
[----:B------:R-:W-:-:S00]  /*09f0*/  NOP ;  /* 0x0000000000007918 */ /* 0x000fc00000000000 */
        /* <DEDUP_REMOVED lines=8> */
.L_x_1:


//--------------------- .nv.constant0.triton_poi_fused__unsafe_index_add_convolution_mul_sigmoid_sub_142 --------------------------
	.section	.nv.constant0.triton_poi_fused__unsafe_index_add_convolution_mul_sigmoid_sub_142,"a",@progbits
	.sectionflags	@""
	.align	4
.nv.constant0.triton_poi_fused__unsafe_index_add_convolution_mul_sigmoid_sub_142:
	.zero		604
